//
// Generated by NVIDIA NVVM Compiler
//
// Compiler Build ID: CL-36424714
// Cuda compilation tools, release 13.0, V13.0.88
// Based on NVVM 20.0.0
//

.version 9.0
.target sm_100
.address_size 64

	// .globl	_Z9warmingupPf

.visible .entry _Z9warmingupPf(
	.param .u64 .ptr .align 1 _Z9warmingupPf_param_0
)
{
	.reg .pred 	%p<2>;
	.reg .b32 	%r<10>;
	.reg .b32 	%f<2>;
	.reg .b64 	%rd<5>;

	ld.param.u64 	%rd1, [_Z9warmingupPf_param_0];
	cvta.to.global.u64 	%rd2, %rd1;
	mov.u32 	%r1, %ntid.x;
	mov.u32 	%r2, %ctaid.x;
	mov.u32 	%r3, %tid.x;
	mad.lo.s32 	%r4, %r1, %r2, %r3;
	shr.s32 	%r5, %r4, 31;
	shr.u32 	%r6, %r5, 27;
	add.s32 	%r7, %r4, %r6;
	shr.u32 	%r8, %r7, 5;
	and.b32  	%r9, %r8, 1;
	setp.eq.b32 	%p1, %r9, 1;
	selp.f32 	%f1, 0f43480000, 0f42C80000, %p1;
	mul.wide.s32 	%rd3, %r4, 4;
	add.s64 	%rd4, %rd2, %rd3;
	st.global.f32 	[%rd4], %f1;
	ret;

}
	// .globl	_Z11mathKernel1Pf
.visible .entry _Z11mathKernel1Pf(
	.param .u64 .ptr .align 1 _Z11mathKernel1Pf_param_0
)
{
	.reg .pred 	%p<2>;
	.reg .b32 	%r<6>;
	.reg .b32 	%f<2>;
	.reg .b64 	%rd<5>;

	ld.param.u64 	%rd1, [_Z11mathKernel1Pf_param_0];
	cvta.to.global.u64 	%rd2, %rd1;
	mov.u32 	%r1, %ntid.x;
	mov.u32 	%r2, %ctaid.x;
	mov.u32 	%r3, %tid.x;
	mad.lo.s32 	%r4, %r1, %r2, %r3;
	and.b32  	%r5, %r4, 1;
	setp.eq.b32 	%p1, %r5, 1;
	selp.f32 	%f1, 0f43480000, 0f42C80000, %p1;
	mul.wide.s32 	%rd3, %r4, 4;
	add.s64 	%rd4, %rd2, %rd3;
	st.global.f32 	[%rd4], %f1;
	ret;

}
	// .globl	_Z11mathKernel2Pf
.visible .entry _Z11mathKernel2Pf(
	.param .u64 .ptr .align 1 _Z11mathKernel2Pf_param_0
)
{
	.reg .pred 	%p<2>;
	.reg .b32 	%r<10>;
	.reg .b32 	%f<2>;
	.reg .b64 	%rd<5>;

	ld.param.u64 	%rd1, [_Z11mathKernel2Pf_param_0];
	cvta.to.global.u64 	%rd2, %rd1;
	mov.u32 	%r1, %ntid.x;
	mov.u32 	%r2, %ctaid.x;
	mov.u32 	%r3, %tid.x;
	mad.lo.s32 	%r4, %r1, %r2, %r3;
	shr.s32 	%r5, %r4, 31;
	shr.u32 	%r6, %r5, 27;
	add.s32 	%r7, %r4, %r6;
	shr.u32 	%r8, %r7, 5;
	and.b32  	%r9, %r8, 1;
	setp.eq.b32 	%p1, %r9, 1;
	selp.f32 	%f1, 0f43480000, 0f42C80000, %p1;
	mul.wide.s32 	%rd3, %r4, 4;
	add.s64 	%rd4, %rd2, %rd3;
	st.global.f32 	[%rd4], %f1;
	ret;

}


// ===== COMPILED SASS (sm_100) =====

	.target	sm_100

	.elftype	@"ET_EXEC"


//--------------------- .note.nv.tkinfo           --------------------------
	.section	.note.nv.tkinfo,"",@"SHT_NOTE"
	.sectionflags	@"SHF_NOTE_NV_TKINFO"
	.tkinfo
        /*0018*/ 	.word	0x00000002
        /*0030*/ 	.string	""
        /*0030*/ 	.string	"ptxas"
        /*0030*/ 	.string	"Cuda compilation tools, release 13.0, V13.0.88"
        /*0030*/ 	.string	"Build cuda_13.0.r13.0/compiler.36424714_0"
        /*0030*/ 	.string	"-arch sm_100 -m 64 "



//--------------------- .note.nv.cuinfo           --------------------------
	.section	.note.nv.cuinfo,"",@"SHT_NOTE"
	.sectionflags	@"SHF_NOTE_NV_CUINFO"
        /*0018*/ 	.short	0x0002
        /*001a*/ 	.short	0x0064
        /*001c*/ 	.short	0x0082
	.zero		2


//--------------------- .nv.info                  --------------------------
	.section	.nv.info,"",@"SHT_CUDA_INFO"
	.align	4


	//----- nvinfo : EIATTR_REGCOUNT
	.align		4
        /*0000*/ 	.byte	0x04, 0x2f
        /*0002*/ 	.short	(.L_1 - .L_0)
	.align		4
.L_0:
        /*0004*/ 	.word	index@(_Z9warmingupPf)
        /*0008*/ 	.word	0x00000008


	//----- nvinfo : EIATTR_FRAME_SIZE
	.align		4
.L_1:
        /*000c*/ 	.byte	0x04, 0x11
        /*000e*/ 	.short	(.L_3 - .L_2)
	.align		4
.L_2:
        /*0010*/ 	.word	index@(_Z9warmingupPf)
        /*0014*/ 	.word	0x00000000


	//----- nvinfo : EIATTR_REGCOUNT
	.align		4
.L_3:
        /*0018*/ 	.byte	0x04, 0x2f
        /*001a*/ 	.short	(.L_5 - .L_4)
	.align		4
.L_4:
        /*001c*/ 	.word	index@(_Z11mathKernel1Pf)
        /*0020*/ 	.word	0x00000008


	//----- nvinfo : EIATTR_FRAME_SIZE
	.align		4
.L_5:
        /*0024*/ 	.byte	0x04, 0x11
        /*0026*/ 	.short	(.L_7 - .L_6)
	.align		4
.L_6:
        /*0028*/ 	.word	index@(_Z11mathKernel1Pf)
        /*002c*/ 	.word	0x00000000


	//----- nvinfo : EIATTR_REGCOUNT
	.align		4
.L_7:
        /*0030*/ 	.byte	0x04, 0x2f
        /*0032*/ 	.short	(.L_9 - .L_8)
	.align		4
.L_8:
        /*0034*/ 	.word	index@(_Z11mathKernel2Pf)
        /*0038*/ 	.word	0x00000008


	//----- nvinfo : EIATTR_FRAME_SIZE
	.align		4
.L_9:
        /*003c*/ 	.byte	0x04, 0x11
        /*003e*/ 	.short	(.L_11 - .L_10)
	.align		4
.L_10:
        /*0040*/ 	.word	index@(_Z11mathKernel2Pf)
        /*0044*/ 	.word	0x00000000


	//----- nvinfo : EIATTR_MIN_STACK_SIZE
	.align		4
.L_11:
        /*0048*/ 	.byte	0x04, 0x12
        /*004a*/ 	.short	(.L_13 - .L_12)
	.align		4
.L_12:
        /*004c*/ 	.word	index@(_Z11mathKernel2Pf)
        /*0050*/ 	.word	0x00000000


	//----- nvinfo : EIATTR_MIN_STACK_SIZE
	.align		4
.L_13:
        /*0054*/ 	.byte	0x04, 0x12
        /*0056*/ 	.short	(.L_15 - .L_14)
	.align		4
.L_14:
        /*0058*/ 	.word	index@(_Z11mathKernel1Pf)
        /*005c*/ 	.word	0x00000000


	//----- nvinfo : EIATTR_MIN_STACK_SIZE
	.align		4
.L_15:
        /*0060*/ 	.byte	0x04, 0x12
        /*0062*/ 	.short	(.L_17 - .L_16)
	.align		4
.L_16:
        /*0064*/ 	.word	index@(_Z9warmingupPf)
        /*0068*/ 	.word	0x00000000
.L_17:


//--------------------- .nv.compat                --------------------------
	.section	.nv.compat,"",@"SHT_CUDA_COMPAT_INFO"
	.align	4
        /*0000*/ 	.byte	0x02, 0x09, 0x00, 0x00, 0x02, 0x02, 0x01, 0x00, 0x02, 0x05, 0x05, 0x00, 0x03, 0x07, 0x01, 0x01
        /*0010*/ 	.byte	0x02, 0x03, 0x00, 0x00, 0x02, 0x06, 0x01, 0x00, 0x04, 0x0b, 0x08, 0x00, 0x09, 0x00, 0x00, 0x00
        /*0020*/ 	.byte	0x00, 0x00, 0x00, 0x00


//--------------------- .nv.info._Z11mathKernel2Pf --------------------------
	.section	.nv.info._Z11mathKernel2Pf,"",@"SHT_CUDA_INFO"
	.sectionflags	@""
	.align	4


	//----- nvinfo : EIATTR_CUDA_API_VERSION
	.align		4
        /*0000*/ 	.byte	0x04, 0x37
        /*0002*/ 	.short	(.L_19 - .L_18)
.L_18:
        /*0004*/ 	.word	0x00000082


	//----- nvinfo : EIATTR_KPARAM_INFO
	.align		4
.L_19:
        /*0008*/ 	.byte	0x04, 0x17
        /*000a*/ 	.short	(.L_21 - .L_20)
.L_20:
        /*000c*/ 	.word	0x00000000
        /*0010*/ 	.short	0x0000
        /*0012*/ 	.short	0x0000
        /*0014*/ 	.byte	0x00, 0xf5, 0x21, 0x00


	//----- nvinfo : EIATTR_SPARSE_MMA_MASK
	.align		4
.L_21:
        /*0018*/ 	.byte	0x03, 0x50
        /*001a*/ 	.short	0x0000


	//----- nvinfo : EIATTR_MAXREG_COUNT
	.align		4
        /*001c*/ 	.byte	0x03, 0x1b
        /*001e*/ 	.short	0x00ff


	//----- nvinfo : EIATTR_MERCURY_ISA_VERSION
	.align		4
        /*0020*/ 	.byte	0x03, 0x5f
        /*0022*/ 	.short	0x0101


	//----- nvinfo : EIATTR_VRC_CTA_INIT_COUNT
	.align		4
        /*0024*/ 	.byte	0x02, 0x4a
	.zero		1
	.zero		1


	//----- nvinfo : EIATTR_EXIT_INSTR_OFFSETS
	.align		4
        /*0028*/ 	.byte	0x04, 0x1c
        /*002a*/ 	.short	(.L_23 - .L_22)


	//   ....[0]....
.L_22:
        /*002c*/ 	.word	0x00000100


	//----- nvinfo : EIATTR_CBANK_PARAM_SIZE
	.align		4
.L_23:
        /*0030*/ 	.byte	0x03, 0x19
        /*0032*/ 	.short	0x0008


	//----- nvinfo : EIATTR_PARAM_CBANK
	.align		4
        /*0034*/ 	.byte	0x04, 0x0a
        /*0036*/ 	.short	(.L_25 - .L_24)
	.align		4
.L_24:
        /*0038*/ 	.word	index@(.nv.constant0._Z11mathKernel2Pf)
        /*003c*/ 	.short	0x0380
        /*003e*/ 	.short	0x0008


	//----- nvinfo : EIATTR_SW_WAR
	.align		4
.L_25:
        /*0040*/ 	.byte	0x04, 0x36
        /*0042*/ 	.short	(.L_27 - .L_26)
.L_26:
        /*0044*/ 	.word	0x00000008
.L_27:


//--------------------- .nv.info._Z11mathKernel1Pf --------------------------
	.section	.nv.info._Z11mathKernel1Pf,"",@"SHT_CUDA_INFO"
	.sectionflags	@""
	.align	4


	//----- nvinfo : EIATTR_CUDA_API_VERSION
	.align		4
        /*0000*/ 	.byte	0x04, 0x37
        /*0002*/ 	.short	(.L_29 - .L_28)
.L_28:
        /*0004*/ 	.word	0x00000082


	//----- nvinfo : EIATTR_KPARAM_INFO
	.align		4
.L_29:
        /*0008*/ 	.byte	0x04, 0x17
        /*000a*/ 	.short	(.L_31 - .L_30)
.L_30:
        /*000c*/ 	.word	0x00000000
        /*0010*/ 	.short	0x0000
        /*0012*/ 	.short	0x0000
        /*0014*/ 	.byte	0x00, 0xf5, 0x21, 0x00


	//----- nvinfo : EIATTR_SPARSE_MMA_MASK
	.align		4
.L_31:
        /*0018*/ 	.byte	0x03, 0x50
        /*001a*/ 	.short	0x0000


	//----- nvinfo : EIATTR_MAXREG_COUNT
	.align		4
        /*001c*/ 	.byte	0x03, 0x1b
        /*001e*/ 	.short	0x00ff


	//----- nvinfo : EIATTR_MERCURY_ISA_VERSION
	.align		4
        /*0020*/ 	.byte	0x03, 0x5f
        /*0022*/ 	.short	0x0101


	//----- nvinfo : EIATTR_VRC_CTA_INIT_COUNT
	.align		4
        /*0024*/ 	.byte	0x02, 0x4a
	.zero		1
	.zero		1


	//----- nvinfo : EIATTR_EXIT_INSTR_OFFSETS
	.align		4
        /*0028*/ 	.byte	0x04, 0x1c
        /*002a*/ 	.short	(.L_33 - .L_32)


	//   ....[0]....
.L_32:
        /*002c*/ 	.word	0x000000d0


	//----- nvinfo : EIATTR_CBANK_PARAM_SIZE
	.align		4
.L_33:
        /*0030*/ 	.byte	0x03, 0x19
        /*0032*/ 	.short	0x0008


	//----- nvinfo : EIATTR_PARAM_CBANK
	.align		4
        /*0034*/ 	.byte	0x04, 0x0a
        /*0036*/ 	.short	(.L_35 - .L_34)
	.align		4
.L_34:
        /*0038*/ 	.word	index@(.nv.constant0._Z11mathKernel1Pf)
        /*003c*/ 	.short	0x0380
        /*003e*/ 	.short	0x0008


	//----- nvinfo : EIATTR_SW_WAR
	.align		4
.L_35:
        /*0040*/ 	.byte	0x04, 0x36
        /*0042*/ 	.short	(.L_37 - .L_36)
.L_36:
        /*0044*/ 	.word	0x00000008
.L_37:


//--------------------- .nv.info._Z9warmingupPf   --------------------------
	.section	.nv.info._Z9warmingupPf,"",@"SHT_CUDA_INFO"
	.sectionflags	@""
	.align	4


	//----- nvinfo : EIATTR_CUDA_API_VERSION
	.align		4
        /*0000*/ 	.byte	0x04, 0x37
        /*0002*/ 	.short	(.L_39 - .L_38)
.L_38:
        /*0004*/ 	.word	0x00000082


	//----- nvinfo : EIATTR_KPARAM_INFO
	.align		4
.L_39:
        /*0008*/ 	.byte	0x04, 0x17
        /*000a*/ 	.short	(.L_41 - .L_40)
.L_40:
        /*000c*/ 	.word	0x00000000
        /*0010*/ 	.short	0x0000
        /*0012*/ 	.short	0x0000
        /*0014*/ 	.byte	0x00, 0xf5, 0x21, 0x00


	//----- nvinfo : EIATTR_SPARSE_MMA_MASK
	.align		4
.L_41:
        /*0018*/ 	.byte	0x03, 0x50
        /*001a*/ 	.short	0x0000


	//----- nvinfo : EIATTR_MAXREG_COUNT
	.align		4
        /*001c*/ 	.byte	0x03, 0x1b
        /*001e*/ 	.short	0x00ff


	//----- nvinfo : EIATTR_MERCURY_ISA_VERSION
	.align		4
        /*0020*/ 	.byte	0x03, 0x5f
        /*0022*/ 	.short	0x0101


	//----- nvinfo : EIATTR_VRC_CTA_INIT_COUNT
	.align		4
        /*0024*/ 	.byte	0x02, 0x4a
	.zero		1
	.zero		1


	//----- nvinfo : EIATTR_EXIT_INSTR_OFFSETS
	.align		4
        /*0028*/ 	.byte	0x04, 0x1c
        /*002a*/ 	.short	(.L_43 - .L_42)


	//   ....[0]....
.L_42:
        /*002c*/ 	.word	0x00000100


	//----- nvinfo : EIATTR_CBANK_PARAM_SIZE
	.align		4
.L_43:
        /*0030*/ 	.byte	0x03, 0x19
        /*0032*/ 	.short	0x0008


	//----- nvinfo : EIATTR_PARAM_CBANK
	.align		4
        /*0034*/ 	.byte	0x04, 0x0a
        /*0036*/ 	.short	(.L_45 - .L_44)
	.align		4
.L_44:
        /*0038*/ 	.word	index@(.nv.constant0._Z9warmingupPf)
        /*003c*/ 	.short	0x0380
        /*003e*/ 	.short	0x0008


	//----- nvinfo : EIATTR_SW_WAR
	.align		4
.L_45:
        /*0040*/ 	.byte	0x04, 0x36
        /*0042*/ 	.short	(.L_47 - .L_46)
.L_46:
        /*0044*/ 	.word	0x00000008
.L_47:


//--------------------- .nv.callgraph             --------------------------
	.section	.nv.callgraph,"",@"SHT_CUDA_CALLGRAPH"
	.align	4
	.sectionentsize	8
	.align		4
        /*0000*/ 	.word	0x00000000
	.align		4
        /*0004*/ 	.word	0xffffffff
	.align		4
        /*0008*/ 	.word	0x00000000
	.align		4
        /*000c*/ 	.word	0xfffffffe
	.align		4
        /*0010*/ 	.word	0x00000000
	.align		4
        /*0014*/ 	.word	0xfffffffd
	.align		4
        /*0018*/ 	.word	0x00000000
	.align		4
        /*001c*/ 	.word	0xfffffffc


//--------------------- .text._Z11mathKernel2Pf   --------------------------
	.section	.text._Z11mathKernel2Pf,"ax",@progbits
	.align	128
        .global         _Z11mathKernel2Pf
        .type           _Z11mathKernel2Pf,@function
        .size           _Z11mathKernel2Pf,(.L_x_3 - _Z11mathKernel2Pf)
        .other          _Z11mathKernel2Pf,@"STO_CUDA_ENTRY STV_DEFAULT"
_Z11mathKernel2Pf:
.text._Z11mathKernel2Pf:
[----:B------:R-:W-:Y:S01]  /*0000*/  LDC R1, c[0x0][0x37c] ;  /* 0x0000df00ff017b82 */ /* 0x000fe20000000800 */
[----:B------:R-:W0:Y:S01]  /*0010*/  S2R R5, SR_CTAID.X ;  /* 0x0000000000057919 */ /* 0x000e220000002500 */
[----:B------:R-:W0:Y:S06]  /*0020*/  LDCU UR4, c[0x0][0x360] ;  /* 0x00006c00ff0477ac */ /* 0x000e2c0008000800 */
[----:B------:R-:W1:Y:S01]  /*0030*/  LDC.64 R2, c[0x0][0x380] ;  /* 0x0000e000ff027b82 */ /* 0x000e620000000a00 */
[----:B------:R-:W0:Y:S02]  /*0040*/  S2R R0, SR_TID.X ;  /* 0x0000000000007919 */ /* 0x000e240000002100 */
[----:B0-----:R-:W-:Y:S01]  /*0050*/  IMAD R5, R5, UR4, R0 ;  /* 0x0000000405057c24 */ /* 0x001fe2000f8e0200 */
[----:B------:R-:W0:Y:S03]  /*0060*/  LDCU.64 UR4, c[0x0][0x358] ;  /* 0x00006b00ff0477ac */ /* 0x000e260008000a00 */
[----:B-1----:R-:W-:Y:S01]  /*0070*/  IMAD.WIDE R2, R5, 0x4, R2 ;  /* 0x0000000405027825 */ /* 0x002fe200078e0202 */
[----:B------:R-:W-:-:S04]  /*0080*/  SHF.R.S32.HI R0, RZ, 0x1f, R5 ;  /* 0x0000001fff007819 */ /* 0x000fc80000011405 */
[----:B------:R-:W-:-:S04]  /*0090*/  LEA.HI R0, R0, R5, RZ, 0x5 ;  /* 0x0000000500007211 */ /* 0x000fc800078f28ff */
[----:B------:R-:W-:-:S04]  /*00a0*/  SHF.R.U32.HI R0, RZ, 0x5, R0 ;  /* 0x00000005ff007819 */ /* 0x000fc80000011600 */
[----:B------:R-:W-:-:S04]  /*00b0*/  LOP3.LUT R0, R0, 0x1, RZ, 0xc0, !PT ;  /* 0x0000000100007812 */ /* 0x000fc800078ec0ff */
[----:B------:R-:W-:Y:S01]  /*00c0*/  ISETP.NE.U32.AND P0, PT, R0, 0x1, PT ;  /* 0x000000010000780c */ /* 0x000fe20003f05070 */
[----:B------:R-:W-:-:S05]  /*00d0*/  IMAD.MOV.U32 R0, RZ, RZ, 0x43480000 ;  /* 0x43480000ff007424 */ /* 0x000fca00078e00ff */
[----:B------:R-:W-:-:S05]  /*00e0*/  FSEL R5, R0, 100, !P0 ;  /* 0x42c8000000057808 */ /* 0x000fca0004000000 */
[----:B0-----:R-:W-:Y:S01]  /*00f0*/  STG.E desc[UR4][R2.64], R5 ;  /* 0x0000000502007986 */ /* 0x001fe2000c101904 */
[----:B------:R-:W-:Y:S05]  /*0100*/  EXIT ;  /* 0x000000000000794d */ /* 0x000fea0003800000 */
.L_x_0:
[----:B------:R-:W-:-:S00]  /*0110*/  BRA `(.L_x_0) ;  /* 0xfffffffc00fc7947 */ /* 0x000fc0000383ffff */
[----:B------:R-:W-:-:S00]  /*0120*/  NOP ;  /* 0x0000000000007918 */ /* 0x000fc00000000000 */
        /* <DEDUP_REMOVED lines=13> */
.L_x_3:


//--------------------- .text._Z11mathKernel1Pf   --------------------------
	.section	.text._Z11mathKernel1Pf,"ax",@progbits
	.align	128
        .global         _Z11mathKernel1Pf
        .type           _Z11mathKernel1Pf,@function
        .size           _Z11mathKernel1Pf,(.L_x_4 - _Z11mathKernel1Pf)
        .other          _Z11mathKernel1Pf,@"STO_CUDA_ENTRY STV_DEFAULT"
_Z11mathKernel1Pf:
.text._Z11mathKernel1Pf:
[----:B------:R-:W-:Y:S01]  /*0000*/  LDC R1, c[0x0][0x37c] ;  /* 0x0000df00ff017b82 */ /* 0x000fe20000000800 */
[----:B------:R-:W0:Y:S01]  /*0010*/  S2R R5, SR_CTAID.X ;  /* 0x0000000000057919 */ /* 0x000e220000002500 */
[----:B------:R-:W0:Y:S06]  /*0020*/  LDCU UR4, c[0x0][0x360] ;  /* 0x00006c00ff0477ac */ /* 0x000e2c0008000800 */
[----:B------:R-:W1:Y:S01]  /*0030*/  LDC.64 R2, c[0x0][0x380] ;  /* 0x0000e000ff027b82 */ /* 0x000e620000000a00 */
[----:B------:R-:W0:Y:S02]  /*0040*/  S2R R0, SR_TID.X ;  /* 0x0000000000007919 */ /* 0x000e240000002100 */
[----:B0-----:R-:W-:Y:S01]  /*0050*/  IMAD R5, R5, UR4, R0 ;  /* 0x0000000405057c24 */ /* 0x001fe2000f8e0200 */
[----:B------:R-:W0:Y:S03]  /*0060*/  LDCU.64 UR4, c[0x0][0x358] ;  /* 0x00006b00ff0477ac */ /* 0x000e260008000a00 */
[C---:B-1----:R-:W-:Y:S01]  /*0070*/  IMAD.WIDE R2, R5.reuse, 0x4, R2 ;  /* 0x0000000405027825 */ /* 0x042fe200078e0202 */
[----:B------:R-:W-:-:S04]  /*0080*/  LOP3.LUT R0, R5, 0x1, RZ, 0xc0, !PT ;  /* 0x0000000105007812 */ /* 0x000fc800078ec0ff */
[----:B------:R-:W-:Y:S01]  /*0090*/  ISETP.NE.U32.AND P0, PT, R0, 0x1, PT ;  /* 0x000000010000780c */ /* 0x000fe20003f05070 */
[----:B------:R-:W-:-:S05]  /*00a0*/  HFMA2 R0, -RZ, RZ, 3.640625, 0 ;  /* 0x43480000ff007431 */ /* 0x000fca00000001ff */
[----:B------:R-:W-:-:S05]  /*00b0*/  FSEL R5, R0, 100, !P0 ;  /* 0x42c8000000057808 */ /* 0x000fca0004000000 */
[----:B0-----:R-:W-:Y:S01]  /*00c0*/  STG.E desc[UR4][R2.64], R5 ;  /* 0x0000000502007986 */ /* 0x001fe2000c101904 */
[----:B------:R-:W-:Y:S05]  /*00d0*/  EXIT ;  /* 0x000000000000794d */ /* 0x000fea0003800000 */
.L_x_1:
        /* <DEDUP_REMOVED lines=10> */
.L_x_4:


//--------------------- .text._Z9warmingupPf      --------------------------
	.section	.text._Z9warmingupPf,"ax",@progbits
	.align	128
        .global         _Z9warmingupPf
        .type           _Z9warmingupPf,@function
        .size           _Z9warmingupPf,(.L_x_5 - _Z9warmingupPf)
        .other          _Z9warmingupPf,@"STO_CUDA_ENTRY STV_DEFAULT"
_Z9warmingupPf:
.text._Z9warmingupPf:
        /* <DEDUP_REMOVED lines=17> */
.L_x_2:
        /* <DEDUP_REMOVED lines=15> */
.L_x_5:


//--------------------- .nv.shared.reserved.0     --------------------------
	.section	.nv.shared.reserved.0,"aw",@nobits
	.weak		__nv_reservedSMEM_offset_0_alias
	.size		__nv_reservedSMEM_offset_0_alias, 0, 64
	.other		__nv_reservedSMEM_offset_0_alias,@"STO_CUDA_RESERVED_SHARED STV_DEFAULT"
__nv_reservedSMEM_offset_0_alias:
	.zero		0
	.zero		64


//--------------------- .nv.constant0._Z11mathKernel2Pf --------------------------
	.section	.nv.constant0._Z11mathKernel2Pf,"a",@progbits
	.sectionflags	@""
	.align	4
.nv.constant0._Z11mathKernel2Pf:
	.zero		904


//--------------------- .nv.constant0._Z11mathKernel1Pf --------------------------
	.section	.nv.constant0._Z11mathKernel1Pf,"a",@progbits
	.sectionflags	@""
	.align	4
.nv.constant0._Z11mathKernel1Pf:
	.zero		904


//--------------------- .nv.constant0._Z9warmingupPf --------------------------
	.section	.nv.constant0._Z9warmingupPf,"a",@progbits
	.sectionflags	@""
	.align	4
.nv.constant0._Z9warmingupPf:
	.zero		904


//--------------------- SYMBOLS --------------------------

	.type		.nv.reservedSmem.offset0,@object
	.size		.nv.reservedSmem.offset0,0x4
